//
// Generated by NVIDIA NVVM Compiler
//
// Compiler Build ID: CL-36424714
// Cuda compilation tools, release 13.0, V13.0.88
// Based on NVVM 20.0.0
//

.version 9.0
.target sm_100
.address_size 64

	// .globl	zero_activations
// _ZZ16zero_activationsE10sharedData has been demoted

.visible .entry zero_activations(
	.param .u64 .ptr .align 1 zero_activations_param_0,
	.param .u64 .ptr .align 1 zero_activations_param_1,
	.param .u32 zero_activations_param_2
)
{
	.reg .pred 	%p<7>;
	.reg .b32 	%r<25>;
	.reg .b32 	%f<2>;
	.reg .b64 	%rd<9>;
	// demoted variable
	.shared .align 4 .b8 _ZZ16zero_activationsE10sharedData[4096];
	ld.param.u64 	%rd1, [zero_activations_param_0];
	ld.param.u64 	%rd2, [zero_activations_param_1];
	ld.param.u32 	%r11, [zero_activations_param_2];
	mov.u32 	%r1, %ctaid.y;
	mov.u32 	%r2, %tid.x;
	mov.u32 	%r24, %ntid.x;
	mov.u32 	%r12, %ctaid.x;
	mad.lo.s32 	%r13, %r24, %r12, %r2;
	mad.lo.s32 	%r4, %r11, %r1, %r13;
	setp.ge.s32 	%p1, %r13, %r11;
	mov.b32 	%r23, 0;
	@%p1 bra 	$L__BB0_2;
	cvta.to.global.u64 	%rd3, %rd1;
	mul.wide.s32 	%rd4, %r4, 4;
	add.s64 	%rd5, %rd3, %rd4;
	ld.global.f32 	%f1, [%rd5];
	setp.eq.f32 	%p2, %f1, 0f00000000;
	selp.u32 	%r23, 1, 0, %p2;
$L__BB0_2:
	shl.b32 	%r14, %r2, 2;
	mov.u32 	%r15, _ZZ16zero_activationsE10sharedData;
	add.s32 	%r7, %r15, %r14;
	st.shared.u32 	[%r7], %r23;
	bar.sync 	0;
	setp.lt.u32 	%p3, %r24, 2;
	@%p3 bra 	$L__BB0_6;
$L__BB0_3:
	shr.u32 	%r9, %r24, 1;
	setp.ge.u32 	%p4, %r2, %r9;
	@%p4 bra 	$L__BB0_5;
	shl.b32 	%r16, %r9, 2;
	add.s32 	%r17, %r7, %r16;
	ld.shared.u32 	%r18, [%r17];
	ld.shared.u32 	%r19, [%r7];
	add.s32 	%r20, %r19, %r18;
	st.shared.u32 	[%r7], %r20;
$L__BB0_5:
	bar.sync 	0;
	setp.gt.u32 	%p5, %r24, 3;
	mov.u32 	%r24, %r9;
	@%p5 bra 	$L__BB0_3;
$L__BB0_6:
	setp.ne.s32 	%p6, %r2, 0;
	@%p6 bra 	$L__BB0_8;
	cvta.to.global.u64 	%rd6, %rd2;
	mul.wide.u32 	%rd7, %r1, 4;
	add.s64 	%rd8, %rd6, %rd7;
	ld.shared.u32 	%r21, [_ZZ16zero_activationsE10sharedData];
	atom.global.add.u32 	%r22, [%rd8], %r21;
$L__BB0_8:
	ret;

}


// ===== COMPILED SASS (sm_100) =====

	.target	sm_100

	.elftype	@"ET_EXEC"


//--------------------- .note.nv.tkinfo           --------------------------
	.section	.note.nv.tkinfo,"",@"SHT_NOTE"
	.sectionflags	@"SHF_NOTE_NV_TKINFO"
	.tkinfo
        /*0018*/ 	.word	0x00000002
        /*0030*/ 	.string	""
        /*0030*/ 	.string	"ptxas"
        /*0030*/ 	.string	"Cuda compilation tools, release 13.0, V13.0.88"
        /*0030*/ 	.string	"Build cuda_13.0.r13.0/compiler.36424714_0"
        /*0030*/ 	.string	"-arch sm_100 -m 64 "



//--------------------- .note.nv.cuinfo           --------------------------
	.section	.note.nv.cuinfo,"",@"SHT_NOTE"
	.sectionflags	@"SHF_NOTE_NV_CUINFO"
        /*0018*/ 	.short	0x0002
        /*001a*/ 	.short	0x0064
        /*001c*/ 	.short	0x0082
	.zero		2


//--------------------- .nv.info                  --------------------------
	.section	.nv.info,"",@"SHT_CUDA_INFO"
	.align	4


	//----- nvinfo : EIATTR_REGCOUNT
	.align		4
        /*0000*/ 	.byte	0x04, 0x2f
        /*0002*/ 	.short	(.L_1 - .L_0)
	.align		4
.L_0:
        /*0004*/ 	.word	index@(zero_activations)
        /*0008*/ 	.word	0x0000000b


	//----- nvinfo : EIATTR_FRAME_SIZE
	.align		4
.L_1:
        /*000c*/ 	.byte	0x04, 0x11
        /*000e*/ 	.short	(.L_3 - .L_2)
	.align		4
.L_2:
        /*0010*/ 	.word	index@(zero_activations)
        /*0014*/ 	.word	0x00000000


	//----- nvinfo : EIATTR_MIN_STACK_SIZE
	.align		4
.L_3:
        /*0018*/ 	.byte	0x04, 0x12
        /*001a*/ 	.short	(.L_5 - .L_4)
	.align		4
.L_4:
        /*001c*/ 	.word	index@(zero_activations)
        /*0020*/ 	.word	0x00000000
.L_5:


//--------------------- .nv.compat                --------------------------
	.section	.nv.compat,"",@"SHT_CUDA_COMPAT_INFO"
	.align	4
        /*0000*/ 	.byte	0x02, 0x09, 0x00, 0x00, 0x02, 0x02, 0x01, 0x00, 0x02, 0x05, 0x05, 0x00, 0x03, 0x07, 0x01, 0x01
        /*0010*/ 	.byte	0x02, 0x03, 0x00, 0x00, 0x02, 0x06, 0x01, 0x00, 0x04, 0x0b, 0x08, 0x00, 0x09, 0x00, 0x00, 0x00
        /*0020*/ 	.byte	0x00, 0x00, 0x00, 0x00


//--------------------- .nv.info.zero_activations --------------------------
	.section	.nv.info.zero_activations,"",@"SHT_CUDA_INFO"
	.sectionflags	@""
	.align	4


	//----- nvinfo : EIATTR_CUDA_API_VERSION
	.align		4
        /*0000*/ 	.byte	0x04, 0x37
        /*0002*/ 	.short	(.L_7 - .L_6)
.L_6:
        /*0004*/ 	.word	0x00000082


	//----- nvinfo : EIATTR_KPARAM_INFO
	.align		4
.L_7:
        /*0008*/ 	.byte	0x04, 0x17
        /*000a*/ 	.short	(.L_9 - .L_8)
.L_8:
        /*000c*/ 	.word	0x00000000
        /*0010*/ 	.short	0x0002
        /*0012*/ 	.short	0x0010
        /*0014*/ 	.byte	0x00, 0xf0, 0x11, 0x00


	//----- nvinfo : EIATTR_KPARAM_INFO
	.align		4
.L_9:
        /*0018*/ 	.byte	0x04, 0x17
        /*001a*/ 	.short	(.L_11 - .L_10)
.L_10:
        /*001c*/ 	.word	0x00000000
        /*0020*/ 	.short	0x0001
        /*0022*/ 	.short	0x0008
        /*0024*/ 	.byte	0x00, 0xf5, 0x21, 0x00


	//----- nvinfo : EIATTR_KPARAM_INFO
	.align		4
.L_11:
        /*0028*/ 	.byte	0x04, 0x17
        /*002a*/ 	.short	(.L_13 - .L_12)
.L_12:
        /*002c*/ 	.word	0x00000000
        /*0030*/ 	.short	0x0000
        /*0032*/ 	.short	0x0000
        /*0034*/ 	.byte	0x00, 0xf5, 0x21, 0x00


	//----- nvinfo : EIATTR_SPARSE_MMA_MASK
	.align		4
.L_13:
        /*0038*/ 	.byte	0x03, 0x50
        /*003a*/ 	.short	0x0000


	//----- nvinfo : EIATTR_MAXREG_COUNT
	.align		4
        /*003c*/ 	.byte	0x03, 0x1b
        /*003e*/ 	.short	0x00ff


	//----- nvinfo : EIATTR_NUM_BARRIERS
	.align		4
        /*0040*/ 	.byte	0x02, 0x4c
        /*0042*/ 	.byte	0x01
	.zero		1


	//----- nvinfo : EIATTR_MERCURY_ISA_VERSION
	.align		4
        /*0044*/ 	.byte	0x03, 0x5f
        /*0046*/ 	.short	0x0101


	//----- nvinfo : EIATTR_VRC_CTA_INIT_COUNT
	.align		4
        /*0048*/ 	.byte	0x02, 0x4a
	.zero		1
	.zero		1


	//----- nvinfo : EIATTR_EXIT_INSTR_OFFSETS
	.align		4
        /*004c*/ 	.byte	0x04, 0x1c
        /*004e*/ 	.short	(.L_15 - .L_14)


	//   ....[0]....
.L_14:
        /*0050*/ 	.word	0x00000250


	//   ....[1]....
        /*0054*/ 	.word	0x000002d0


	//----- nvinfo : EIATTR_CBANK_PARAM_SIZE
	.align		4
.L_15:
        /*0058*/ 	.byte	0x03, 0x19
        /*005a*/ 	.short	0x0014


	//----- nvinfo : EIATTR_PARAM_CBANK
	.align		4
        /*005c*/ 	.byte	0x04, 0x0a
        /*005e*/ 	.short	(.L_17 - .L_16)
	.align		4
.L_16:
        /*0060*/ 	.word	index@(.nv.constant0.zero_activations)
        /*0064*/ 	.short	0x0380
        /*0066*/ 	.short	0x0014


	//----- nvinfo : EIATTR_SW_WAR
	.align		4
.L_17:
        /*0068*/ 	.byte	0x04, 0x36
        /*006a*/ 	.short	(.L_19 - .L_18)
.L_18:
        /*006c*/ 	.word	0x00000008
.L_19:


//--------------------- .nv.callgraph             --------------------------
	.section	.nv.callgraph,"",@"SHT_CUDA_CALLGRAPH"
	.align	4
	.sectionentsize	8
	.align		4
        /*0000*/ 	.word	0x00000000
	.align		4
        /*0004*/ 	.word	0xffffffff
	.align		4
        /*0008*/ 	.word	0x00000000
	.align		4
        /*000c*/ 	.word	0xfffffffe
	.align		4
        /*0010*/ 	.word	0x00000000
	.align		4
        /*0014*/ 	.word	0xfffffffd
	.align		4
        /*0018*/ 	.word	0x00000000
	.align		4
        /*001c*/ 	.word	0xfffffffc


//--------------------- .text.zero_activations    --------------------------
	.section	.text.zero_activations,"ax",@progbits
	.align	128
        .global         zero_activations
        .type           zero_activations,@function
        .size           zero_activations,(.L_x_3 - zero_activations)
        .other          zero_activations,@"STO_CUDA_ENTRY STV_DEFAULT"
zero_activations:
.text.zero_activations:
[----:B------:R-:W-:Y:S01]  /*0000*/  LDC R1, c[0x0][0x37c] ;  /* 0x0000df00ff017b82 */ /* 0x000fe20000000800 */
[----:B------:R-:W0:Y:S01]  /*0010*/  S2R R6, SR_TID.X ;  /* 0x0000000000067919 */ /* 0x000e220000002100 */
[----:B------:R-:W0:Y:S01]  /*0020*/  LDCU UR8, c[0x0][0x360] ;  /* 0x00006c00ff0877ac */ /* 0x000e220008000800 */
[----:B------:R-:W0:Y:S01]  /*0030*/  S2R R3, SR_CTAID.X ;  /* 0x0000000000037919 */ /* 0x000e220000002500 */
[----:B------:R-:W1:Y:S01]  /*0040*/  LDCU UR4, c[0x0][0x390] ;  /* 0x00007200ff0477ac */ /* 0x000e620008000800 */
[----:B------:R-:W1:Y:S01]  /*0050*/  S2R R7, SR_CTAID.Y ;  /* 0x0000000000077919 */ /* 0x000e620000002600 */
[----:B------:R-:W2:Y:S01]  /*0060*/  LDCU.64 UR6, c[0x0][0x358] ;  /* 0x00006b00ff0677ac */ /* 0x000ea20008000a00 */
[----:B0-----:R-:W-:-:S04]  /*0070*/  IMAD R0, R3, UR8, R6 ;  /* 0x0000000803007c24 */ /* 0x001fc8000f8e0206 */
[----:B-1----:R-:W-:Y:S01]  /*0080*/  IMAD R5, R7, UR4, R0 ;  /* 0x0000000407057c24 */ /* 0x002fe2000f8e0200 */
[----:B------:R-:W-:-:S13]  /*0090*/  ISETP.GE.AND P1, PT, R0, UR4, PT ;  /* 0x0000000400007c0c */ /* 0x000fda000bf26270 */
[----:B------:R-:W0:Y:S02]  /*00a0*/  @!P1 LDC.64 R2, c[0x0][0x380] ;  /* 0x0000e000ff029b82 */ /* 0x000e240000000a00 */
[----:B0-----:R-:W-:-:S06]  /*00b0*/  @!P1 IMAD.WIDE R2, R5, 0x4, R2 ;  /* 0x0000000405029825 */ /* 0x001fcc00078e0202 */
[----:B--2---:R-:W2:Y:S01]  /*00c0*/  @!P1 LDG.E R2, desc[UR6][R2.64] ;  /* 0x0000000602029981 */ /* 0x004ea2000c1e1900 */
[----:B------:R-:W0:Y:S01]  /*00d0*/  S2UR UR5, SR_CgaCtaId ;  /* 0x00000000000579c3 */ /* 0x000e220000008800 */
[----:B------:R-:W-:Y:S01]  /*00e0*/  IMAD.U32 R0, RZ, RZ, UR8 ;  /* 0x00000008ff007e24 */ /* 0x000fe2000f8e00ff */
[----:B------:R-:W-:Y:S01]  /*00f0*/  UMOV UR4, 0x400 ;  /* 0x0000040000047882 */ /* 0x000fe20000000000 */
[----:B------:R-:W-:Y:S01]  /*0100*/  IMAD.MOV.U32 R4, RZ, RZ, RZ ;  /* 0x000000ffff047224 */ /* 0x000fe200078e00ff */
[----:B------:R-:W-:Y:S02]  /*0110*/  ISETP.NE.AND P0, PT, R6, RZ, PT ;  /* 0x000000ff0600720c */ /* 0x000fe40003f05270 */
[----:B------:R-:W-:Y:S01]  /*0120*/  ISETP.GE.U32.AND P3, PT, R0, 0x2, PT ;  /* 0x000000020000780c */ /* 0x000fe20003f66070 */
[----:B0-----:R-:W-:-:S06]  /*0130*/  ULEA UR4, UR5, UR4, 0x18 ;  /* 0x0000000405047291 */ /* 0x001fcc000f8ec0ff */
[----:B------:R-:W-:Y:S02]  /*0140*/  LEA R5, R6, UR4, 0x2 ;  /* 0x0000000406057c11 */ /* 0x000fe4000f8e10ff */
[----:B--2---:R-:W-:-:S04]  /*0150*/  @!P1 FSETP.NEU.AND P2, PT, R2, RZ, PT ;  /* 0x000000ff0200920b */ /* 0x004fc80003f4d000 */
[----:B------:R-:W-:-:S05]  /*0160*/  @!P1 SEL R4, RZ, 0x1, P2 ;  /* 0x00000001ff049807 */ /* 0x000fca0001000000 */
[----:B------:R0:W-:Y:S01]  /*0170*/  STS [R5], R4 ;  /* 0x0000000405007388 */ /* 0x0001e20000000800 */
[----:B------:R-:W-:Y:S06]  /*0180*/  BAR.SYNC.DEFER_BLOCKING 0x0 ;  /* 0x0000000000007b1d */ /* 0x000fec0000010000 */
[----:B------:R-:W-:Y:S05]  /*0190*/  @!P3 BRA `(.L_x_0) ;  /* 0x00000000002cb947 */ /* 0x000fea0003800000 */
.L_x_1:
[----:B------:R-:W-:-:S04]  /*01a0*/  SHF.R.U32.HI R8, RZ, 0x1, R0 ;  /* 0x00000001ff087819 */ /* 0x000fc80000011600 */
[----:B------:R-:W-:-:S13]  /*01b0*/  ISETP.GE.U32.AND P1, PT, R6, R8, PT ;  /* 0x000000080600720c */ /* 0x000fda0003f26070 */
[----:B------:R-:W-:Y:S01]  /*01c0*/  @!P1 IMAD R2, R8, 0x4, R5 ;  /* 0x0000000408029824 */ /* 0x000fe200078e0205 */
[----:B------:R-:W-:Y:S05]  /*01d0*/  @!P1 LDS R3, [R5] ;  /* 0x0000000005039984 */ /* 0x000fea0000000800 */
[----:B------:R-:W0:Y:S02]  /*01e0*/  @!P1 LDS R2, [R2] ;  /* 0x0000000002029984 */ /* 0x000e240000000800 */
[----:B0-----:R-:W-:-:S05]  /*01f0*/  @!P1 IMAD.IADD R4, R2, 0x1, R3 ;  /* 0x0000000102049824 */ /* 0x001fca00078e0203 */
[----:B------:R1:W-:Y:S01]  /*0200*/  @!P1 STS [R5], R4 ;  /* 0x0000000405009388 */ /* 0x0003e20000000800 */
[----:B------:R-:W-:Y:S01]  /*0210*/  BAR.SYNC.DEFER_BLOCKING 0x0 ;  /* 0x0000000000007b1d */ /* 0x000fe20000010000 */
[----:B------:R-:W-:Y:S01]  /*0220*/  ISETP.GT.U32.AND P1, PT, R0, 0x3, PT ;  /* 0x000000030000780c */ /* 0x000fe20003f24070 */
[----:B------:R-:W-:-:S12]  /*0230*/  IMAD.MOV.U32 R0, RZ, RZ, R8 ;  /* 0x000000ffff007224 */ /* 0x000fd800078e0008 */
[----:B-1----:R-:W-:Y:S05]  /*0240*/  @P1 BRA `(.L_x_1) ;  /* 0xfffffffc00d41947 */ /* 0x002fea000383ffff */
.L_x_0:
[----:B------:R-:W-:Y:S05]  /*0250*/  @P0 EXIT ;  /* 0x000000000000094d */ /* 0x000fea0003800000 */
[----:B------:R-:W1:Y:S01]  /*0260*/  S2UR UR5, SR_CgaCtaId ;  /* 0x00000000000579c3 */ /* 0x000e620000008800 */
[----:B------:R-:W-:-:S07]  /*0270*/  UMOV UR4, 0x400 ;  /* 0x0000040000047882 */ /* 0x000fce0000000000 */
[----:B------:R-:W2:Y:S01]  /*0280*/  LDC.64 R2, c[0x0][0x388] ;  /* 0x0000e200ff027b82 */ /* 0x000ea20000000a00 */
[----:B-1----:R-:W-:Y:S01]  /*0290*/  ULEA UR4, UR5, UR4, 0x18 ;  /* 0x0000000405047291 */ /* 0x002fe2000f8ec0ff */
[----:B--2---:R-:W-:-:S08]  /*02a0*/  IMAD.WIDE.U32 R2, R7, 0x4, R2 ;  /* 0x0000000407027825 */ /* 0x004fd000078e0002 */
[----:B0-----:R-:W0:Y:S04]  /*02b0*/  LDS R5, [UR4] ;  /* 0x00000004ff057984 */ /* 0x001e280008000800 */
[----:B0-----:R-:W-:Y:S01]  /*02c0*/  REDG.E.ADD.STRONG.GPU desc[UR6][R2.64], R5 ;  /* 0x000000050200798e */ /* 0x001fe2000c12e106 */
[----:B------:R-:W-:Y:S05]  /*02d0*/  EXIT ;  /* 0x000000000000794d */ /* 0x000fea0003800000 */
.L_x_2:
[----:B------:R-:W-:-:S00]  /*02e0*/  BRA `(.L_x_2) ;  /* 0xfffffffc00fc7947 */ /* 0x000fc0000383ffff */
[----:B------:R-:W-:-:S00]  /*02f0*/  NOP ;  /* 0x0000000000007918 */ /* 0x000fc00000000000 */
        /* <DEDUP_REMOVED lines=8> */
.L_x_3:


//--------------------- .nv.shared.zero_activations --------------------------
	.section	.nv.shared.zero_activations,"aw",@nobits
	.sectionflags	@""
	.align	4
.nv.shared.zero_activations:
	.zero		5120


//--------------------- .nv.shared.reserved.0     --------------------------
	.section	.nv.shared.reserved.0,"aw",@nobits
	.weak		__nv_reservedSMEM_offset_0_alias
	.size		__nv_reservedSMEM_offset_0_alias, 0, 64
	.other		__nv_reservedSMEM_offset_0_alias,@"STO_CUDA_RESERVED_SHARED STV_DEFAULT"
__nv_reservedSMEM_offset_0_alias:
	.zero		0
	.zero		64


//--------------------- .nv.constant0.zero_activations --------------------------
	.section	.nv.constant0.zero_activations,"a",@progbits
	.sectionflags	@""
	.align	4
.nv.constant0.zero_activations:
	.zero		916


//--------------------- SYMBOLS --------------------------

	.type		.nv.reservedSmem.offset0,@object
	.size		.nv.reservedSmem.offset0,0x4
	.type		.nv.reservedSmem.cap,@object
	.size		.nv.reservedSmem.cap,0x4
